	.headerflags	@"EF_CUDA_TEXMODE_UNIFIED EF_CUDA_64BIT_ADDRESS EF_CUDA_ACCELERATORS EF_CUDA_SM90 EF_CUDA_VIRTUAL_SM(EF_CUDA_SM90)"
	.elftype	@"ET_EXEC"


//--------------------- .nv.info                  --------------------------
	.section	.nv.info,"",@"SHT_CUDA_INFO"
	.align	4


	//----- nvinfo : EIATTR_REGCOUNT
	.align		4
        /*0000*/ 	.byte	0x04, 0x2f
        /*0002*/ 	.short	(.L_3 - .L_2)
	.align		4
.L_2:
        /*0004*/ 	.word	index@(triton_poi_fused__native_batch_norm_legit_no_training_relu_50)
        /*0008*/ 	.word	0x00000014


	//----- nvinfo : EIATTR_MIN_STACK_SIZE
	.align		4
.L_3:
        /*000c*/ 	.byte	0x04, 0x12
        /*000e*/ 	.short	(.L_5 - .L_4)
	.align		4
.L_4:
        /*0010*/ 	.word	index@(triton_poi_fused__native_batch_norm_legit_no_training_relu_50)
        /*0014*/ 	.word	0x00000000


	//----- nvinfo : EIATTR_FRAME_SIZE
	.align		4
.L_5:
        /*0018*/ 	.byte	0x04, 0x11
        /*001a*/ 	.short	(.L_7 - .L_6)
	.align		4
.L_6:
        /*001c*/ 	.word	index@(triton_poi_fused__native_batch_norm_legit_no_training_relu_50)
        /*0020*/ 	.word	0x00000000


	//----- nvinfo : EIATTR_MIN_STACK_SIZE
	.align		4
.L_7:
        /*0024*/ 	.byte	0x04, 0x12
        /*0026*/ 	.short	(.L_9 - .L_8)
	.align		4
.L_8:
        /*0028*/ 	.word	index@(triton_poi_fused__native_batch_norm_legit_no_training_relu_50)
        /*002c*/ 	.word	0x00000000
.L_9:


//--------------------- .nv.info.triton_poi_fused__native_batch_norm_legit_no_training_relu_50 --------------------------
	.section	.nv.info.triton_poi_fused__native_batch_norm_legit_no_training_relu_50,"",@"SHT_CUDA_INFO"
	.sectionflags	@""
	.align	4


	//----- nvinfo : EIATTR_CUDA_API_VERSION
	.align		4
        /*0000*/ 	.byte	0x04, 0x37
        /*0002*/ 	.short	(.L_11 - .L_10)
.L_10:
        /*0004*/ 	.word	0x0000007c


	//----- nvinfo : EIATTR_KPARAM_INFO
	.align		4
.L_11:
        /*0008*/ 	.byte	0x04, 0x17
        /*000a*/ 	.short	(.L_13 - .L_12)
.L_12:
        /*000c*/ 	.word	0x00000000
        /*0010*/ 	.short	0x0006
        /*0012*/ 	.short	0x0030
        /*0014*/ 	.byte	0x00, 0xf0, 0x11, 0x00


	//----- nvinfo : EIATTR_KPARAM_INFO
	.align		4
.L_13:
        /*0018*/ 	.byte	0x04, 0x17
        /*001a*/ 	.short	(.L_15 - .L_14)
.L_14:
        /*001c*/ 	.word	0x00000000
        /*0020*/ 	.short	0x0005
        /*0022*/ 	.short	0x0028
        /*0024*/ 	.byte	0x00, 0xf4, 0x21, 0x00


	//----- nvinfo : EIATTR_KPARAM_INFO
	.align		4
.L_15:
        /*0028*/ 	.byte	0x04, 0x17
        /*002a*/ 	.short	(.L_17 - .L_16)
.L_16:
        /*002c*/ 	.word	0x00000000
        /*0030*/ 	.short	0x0004
        /*0032*/ 	.short	0x0020
        /*0034*/ 	.byte	0x00, 0xf4, 0x21, 0x00


	//----- nvinfo : EIATTR_KPARAM_INFO
	.align		4
.L_17:
        /*0038*/ 	.byte	0x04, 0x17
        /*003a*/ 	.short	(.L_19 - .L_18)
.L_18:
        /*003c*/ 	.word	0x00000000
        /*0040*/ 	.short	0x0003
        /*0042*/ 	.short	0x0018
        /*0044*/ 	.byte	0x00, 0xf4, 0x21, 0x00


	//----- nvinfo : EIATTR_KPARAM_INFO
	.align		4
.L_19:
        /*0048*/ 	.byte	0x04, 0x17
        /*004a*/ 	.short	(.L_21 - .L_20)
.L_20:
        /*004c*/ 	.word	0x00000000
        /*0050*/ 	.short	0x0002
        /*0052*/ 	.short	0x0010
        /*0054*/ 	.byte	0x00, 0xf4, 0x21, 0x00


	//----- nvinfo : EIATTR_KPARAM_INFO
	.align		4
.L_21:
        /*0058*/ 	.byte	0x04, 0x17
        /*005a*/ 	.short	(.L_23 - .L_22)
.L_22:
        /*005c*/ 	.word	0x00000000
        /*0060*/ 	.short	0x0001
        /*0062*/ 	.short	0x0008
        /*0064*/ 	.byte	0x00, 0xf4, 0x21, 0x00


	//----- nvinfo : EIATTR_KPARAM_INFO
	.align		4
.L_23:
        /*0068*/ 	.byte	0x04, 0x17
        /*006a*/ 	.short	(.L_25 - .L_24)
.L_24:
        /*006c*/ 	.word	0x00000000
        /*0070*/ 	.short	0x0000
        /*0072*/ 	.short	0x0000
        /*0074*/ 	.byte	0x00, 0xf4, 0x21, 0x00


	//----- nvinfo : EIATTR_SPARSE_MMA_MASK
	.align		4
.L_25:
        /*0078*/ 	.byte	0x03, 0x50
        /*007a*/ 	.short	0x0000


	//----- nvinfo : EIATTR_MAXREG_COUNT
	.align		4
        /*007c*/ 	.byte	0x03, 0x1b
        /*007e*/ 	.short	0x00ff


	//----- nvinfo : EIATTR_EXIT_INSTR_OFFSETS
	.align		4
        /*0080*/ 	.byte	0x04, 0x1c
        /*0082*/ 	.short	(.L_27 - .L_26)


	//   ....[0]....
.L_26:
        /*0084*/ 	.word	0x00000300


	//   ....[1]....
        /*0088*/ 	.word	0x00000320


	//----- nvinfo : EIATTR_REQNTID
	.align		4
.L_27:
        /*008c*/ 	.byte	0x04, 0x10
        /*008e*/ 	.short	(.L_29 - .L_28)
.L_28:
        /*0090*/ 	.word	0x00000080
        /*0094*/ 	.word	0x00000001
        /*0098*/ 	.word	0x00000001


	//----- nvinfo : EIATTR_CBANK_PARAM_SIZE
	.align		4
.L_29:
        /*009c*/ 	.byte	0x03, 0x19
        /*009e*/ 	.short	0x0034


	//----- nvinfo : EIATTR_PARAM_CBANK
	.align		4
        /*00a0*/ 	.byte	0x04, 0x0a
        /*00a2*/ 	.short	(.L_31 - .L_30)
	.align		4
.L_30:
        /*00a4*/ 	.word	index@(.nv.constant0.triton_poi_fused__native_batch_norm_legit_no_training_relu_50)
        /*00a8*/ 	.short	0x0210
        /*00aa*/ 	.short	0x0034


	//----- nvinfo : EIATTR_SW_WAR
	.align		4
.L_31:
        /*00ac*/ 	.byte	0x04, 0x36
        /*00ae*/ 	.short	(.L_33 - .L_32)
.L_32:
        /*00b0*/ 	.word	0x00000008
.L_33:


//--------------------- .nv.callgraph             --------------------------
	.section	.nv.callgraph,"",@"SHT_CUDA_CALLGRAPH"
	.align	4
	.sectionentsize	8
	.align		4
        /*0000*/ 	.word	0x00000000
	.align		4
        /*0004*/ 	.word	0xffffffff
	.align		4
        /*0008*/ 	.word	0x00000000
	.align		4
        /*000c*/ 	.word	0xfffffffe
	.align		4
        /*0010*/ 	.word	0x00000000
	.align		4
        /*0014*/ 	.word	0xfffffffd
	.align		4
        /*0018*/ 	.word	0x00000000
	.align		4
        /*001c*/ 	.word	0xfffffffc


//--------------------- .nv.constant4             --------------------------
	.section	.nv.constant4,"a",@progbits
	.align	8
	.align		8
.nv.constant4:
        /*0000*/ 	.dword	_$_str
	.align		8
        /*0008*/ 	.dword	_$_str_$_2


//--------------------- .text.triton_poi_fused__native_batch_norm_legit_no_training_relu_50 --------------------------
	.section	.text.triton_poi_fused__native_batch_norm_legit_no_training_relu_50,"ax",@progbits
	.align	128
        .global         triton_poi_fused__native_batch_norm_legit_no_training_relu_50
        .type           triton_poi_fused__native_batch_norm_legit_no_training_relu_50,@function
        .size           triton_poi_fused__native_batch_norm_legit_no_training_relu_50,(.L_x_1 - triton_poi_fused__native_batch_norm_legit_no_training_relu_50)
        .other          triton_poi_fused__native_batch_norm_legit_no_training_relu_50,@"STO_CUDA_ENTRY STV_DEFAULT"
triton_poi_fused__native_batch_norm_legit_no_training_relu_50:
.text.triton_poi_fused__native_batch_norm_legit_no_training_relu_50:
[----:B------:R-:W0:Y:S01]  /*0000*/  LDC R1, c[0x0][0x28] ;  /* 0x00000a00ff017b82 */ /* 0x000e220000000800 */
[----:B------:R-:W1:Y:S07]  /*0010*/  S2R R2, SR_TID.X ;  /* 0x0000000000027919 */ /* 0x000e6e0000002100 */
[----:B------:R-:W2:Y:S01]  /*0020*/  LDC.64 R10, c[0x0][0x220] ;  /* 0x00008800ff0a7b82 */ /* 0x000ea20000000a00 */
[----:B------:R-:W-:Y:S01]  /*0030*/  ULDC.64 UR4, c[0x0][0x208] ;  /* 0x0000820000047ab9 */ /* 0x000fe20000000a00 */
[----:B------:R-:W3:Y:S06]  /*0040*/  S2R R3, SR_CTAID.X ;  /* 0x0000000000037919 */ /* 0x000eec0000002500 */
[----:B------:R-:W4:Y:S08]  /*0050*/  LDC.64 R6, c[0x0][0x210] ;  /* 0x00008400ff067b82 */ /* 0x000f300000000a00 */
[----:B------:R-:W5:Y:S08]  /*0060*/  LDC.64 R8, c[0x0][0x218] ;  /* 0x00008600ff087b82 */ /* 0x000f700000000a00 */
[----:B------:R-:W4:Y:S01]  /*0070*/  LDC.64 R12, c[0x0][0x228] ;  /* 0x00008a00ff0c7b82 */ /* 0x000f220000000a00 */
[----:B-1----:R-:W-:-:S07]  /*0080*/  LOP3.LUT R2, R2, 0x7f, RZ, 0xc0, !PT ;  /* 0x0000007f02027812 */ /* 0x002fce00078ec0ff */
[----:B------:R-:W1:Y:S01]  /*0090*/  LDC.64 R14, c[0x0][0x230] ;  /* 0x00008c00ff0e7b82 */ /* 0x000e620000000a00 */
[----:B---3--:R-:W-:Y:S01]  /*00a0*/  LEA R3, R3, R2, 0x7 ;  /* 0x0000000203037211 */ /* 0x008fe200078e38ff */
[----:B------:R-:W-:-:S03]  /*00b0*/  HFMA2.MMA R2, -RZ, RZ, 0, 0 ;  /* 0x00000000ff027435 */ /* 0x000fc600000001ff */
[----:B------:R-:W-:-:S07]  /*00c0*/  ISETP.GE.AND P0, PT, R3, 0xe00, PT ;  /* 0x00000e000300780c */ /* 0x000fce0003f06270 */
[----:B------:R-:W-:-:S05]  /*00d0*/  IMAD.HI R0, R3, -0x6db6db6d, R2 ;  /* 0x9249249303007827 */ /* 0x000fca00078e0202 */
[----:B------:R-:W-:-:S04]  /*00e0*/  SHF.R.U32.HI R5, RZ, 0x1f, R0 ;  /* 0x0000001fff057819 */ /* 0x000fc80000011600 */
[----:B------:R-:W-:-:S05]  /*00f0*/  LEA.HI.SX32 R5, R0, R5, 0x19 ;  /* 0x0000000500057211 */ /* 0x000fca00078fcaff */
[----:B------:R-:W-:-:S04]  /*0100*/  IMAD R17, R5, -0xe0, R3 ;  /* 0xffffff2005117824 */ /* 0x000fc800078e0203 */
[----:B--2---:R-:W-:-:S05]  /*0110*/  IMAD.WIDE R10, R17, 0x4, R10 ;  /* 0x00000004110a7825 */ /* 0x004fca00078e020a */
[----:B------:R2:W3:Y:S01]  /*0120*/  @!P0 LDG.E.EL R2, desc[UR4][R10.64] ;  /* 0x000000040a028981 */ /* 0x0004e2000c2e1900 */
[----:B------:R-:W-:Y:S02]  /*0130*/  CS2R R4, SRZ ;  /* 0x0000000000047805 */ /* 0x000fe4000001ff00 */
[----:B------:R-:W-:Y:S01]  /*0140*/  MOV R0, RZ ;  /* 0x000000ff00007202 */ /* 0x000fe20000000f00 */
[----:B----4-:R-:W-:-:S04]  /*0150*/  IMAD.WIDE R6, R3, 0x4, R6 ;  /* 0x0000000403067825 */ /* 0x010fc800078e0206 */
[C---:B-----5:R-:W-:Y:S01]  /*0160*/  IMAD.WIDE R8, R17.reuse, 0x4, R8 ;  /* 0x0000000411087825 */ /* 0x060fe200078e0208 */
[----:B------:R4:W5:Y:S03]  /*0170*/  @!P0 LDG.E R5, desc[UR4][R6.64] ;  /* 0x0000000406058981 */ /* 0x000966000c1e1900 */
[C---:B0-2---:R-:W-:Y:S01]  /*0180*/  IMAD.WIDE R10, R17.reuse, 0x4, R12 ;  /* 0x00000004110a7825 */ /* 0x045fe200078e020c */
[----:B------:R0:W5:Y:S03]  /*0190*/  @!P0 LDG.E.EL R0, desc[UR4][R8.64] ;  /* 0x0000000408008981 */ /* 0x000166000c2e1900 */
[----:B-1----:R-:W-:Y:S01]  /*01a0*/  IMAD.WIDE R12, R17, 0x4, R14 ;  /* 0x00000004110c7825 */ /* 0x002fe200078e020e */
[----:B------:R-:W-:Y:S01]  /*01b0*/  HFMA2.MMA R15, -RZ, RZ, 0, 0 ;  /* 0x00000000ff0f7435 */ /* 0x000fe200000001ff */
[----:B------:R-:W2:Y:S01]  /*01c0*/  @!P0 LDG.E.EL R4, desc[UR4][R10.64] ;  /* 0x000000040a048981 */ /* 0x000ea2000c2e1900 */
[----:B----4-:R-:W1:Y:S08]  /*01d0*/  LDC.64 R6, c[0x0][0x238] ;  /* 0x00008e00ff067b82 */ /* 0x010e700000000a00 */
[----:B------:R-:W2:Y:S01]  /*01e0*/  @!P0 LDG.E.EL R15, desc[UR4][R12.64] ;  /* 0x000000040c0f8981 */ /* 0x000ea2000c2e1900 */
[----:B0-----:R-:W-:Y:S01]  /*01f0*/  MOV R9, 0x3e800000 ;  /* 0x3e80000000097802 */ /* 0x001fe20000000f00 */
[----:B---3--:R-:W-:-:S04]  /*0200*/  FADD R2, R2, 0.0010000000474974513054 ;  /* 0x3a83126f02027421 */ /* 0x008fc80000000000 */
[----:B------:R1:W0:Y:S01]  /*0210*/  MUFU.SQRT R14, R2 ;  /* 0x00000002000e7308 */ /* 0x0002220000002000 */
[----:B-----5:R-:W-:Y:S01]  /*0220*/  FADD R0, -R0, R5 ;  /* 0x0000000500007221 */ /* 0x020fe20000000100 */
[----:B-1----:R-:W-:Y:S01]  /*0230*/  IMAD.WIDE R2, R3, 0x4, R6 ;  /* 0x0000000403027825 */ /* 0x002fe200078e0206 */
[C---:B0-----:R-:W-:Y:S02]  /*0240*/  FSETP.GT.AND P1, PT, R14.reuse, 8.50705917302346158658e+37, PT ;  /* 0x7e8000000e00780b */ /* 0x041fe40003f24000 */
[----:B------:R-:W-:Y:S02]  /*0250*/  FSETP.GEU.AND P2, PT, R14, 1.175494350822287508e-38, PT ;  /* 0x008000000e00780b */ /* 0x000fe40003f4e000 */
[----:B------:R-:W-:-:S09]  /*0260*/  FSEL R9, R9, 1, P1 ;  /* 0x3f80000009097808 */ /* 0x000fd20000800000 */
[----:B------:R-:W-:Y:S02]  /*0270*/  @P1 FMUL R14, R14, 0.25 ;  /* 0x3e8000000e0e1820 */ /* 0x000fe40000400000 */
[----:B------:R-:W-:Y:S02]  /*0280*/  @!P2 FMUL R9, R9, 16777216 ;  /* 0x4b8000000909a820 */ /* 0x000fe40000400000 */
[----:B------:R-:W-:-:S06]  /*0290*/  @!P2 FMUL R14, R14, 16777216 ;  /* 0x4b8000000e0ea820 */ /* 0x000fcc0000400000 */
[----:B------:R-:W0:Y:S02]  /*02a0*/  MUFU.RCP R14, R14 ;  /* 0x0000000e000e7308 */ /* 0x000e240000001000 */
[----:B0-----:R-:W-:-:S04]  /*02b0*/  FMUL R9, R14, R9 ;  /* 0x000000090e097220 */ /* 0x001fc80000400000 */
[----:B------:R-:W-:-:S04]  /*02c0*/  FMUL R0, R0, R9 ;  /* 0x0000000900007220 */ /* 0x000fc80000400000 */
[----:B--2---:R-:W-:-:S05]  /*02d0*/  FFMA R0, R0, R4, R15 ;  /* 0x0000000400007223 */ /* 0x004fca000000000f */
[----:B------:R-:W-:-:S04]  /*02e0*/  FSETP.GEU.AND P1, PT, R0, RZ, PT ;  /* 0x000000ff0000720b */ /* 0x000fc80003f2e000 */
[----:B------:R-:W-:Y:S01]  /*02f0*/  FSEL R5, R0, RZ, P1 ;  /* 0x000000ff00057208 */ /* 0x000fe20000800000 */
[----:B------:R-:W-:Y:S08]  /*0300*/  @P0 EXIT ;  /* 0x000000000000094d */ /* 0x000ff00003800000 */
[----:B------:R-:W-:Y:S01]  /*0310*/  STG.E desc[UR4][R2.64], R5 ;  /* 0x0000000502007986 */ /* 0x000fe2000c101904 */
[----:B------:R-:W-:Y:S05]  /*0320*/  EXIT ;  /* 0x000000000000794d */ /* 0x000fea0003800000 */
.L_x_0:
[----:B------:R-:W-:-:S00]  /*0330*/  BRA `(.L_x_0) ;  /* 0xfffffffc00fc7947 */ /* 0x000fc0000383ffff */
[----:B------:R-:W-:-:S00]  /*0340*/  NOP ;  /* 0x0000000000007918 */ /* 0x000fc00000000000 */
        /* <DEDUP_REMOVED lines=11> */
.L_x_1:


//--------------------- .nv.global.init           --------------------------
	.section	.nv.global.init,"aw",@progbits
.nv.global.init:
	.type		_$_str,@object
	.size		_$_str,(_$_str_$_2 - _$_str)
_$_str:
        /*0000*/ 	.byte	0x5f, 0x5f, 0x43, 0x55, 0x44, 0x41, 0x5f, 0x46, 0x54, 0x5a, 0x00
	.type		_$_str_$_2,@object
	.size		_$_str_$_2,(.L_1 - _$_str_$_2)
_$_str_$_2:
        /*000b*/ 	.byte	0x5f, 0x5f, 0x43, 0x55, 0x44, 0x41, 0x5f, 0x50, 0x52, 0x45, 0x43, 0x5f, 0x53, 0x51, 0x52, 0x54
        /*001b*/ 	.byte	0x00
.L_1:


//--------------------- .nv.constant0.triton_poi_fused__native_batch_norm_legit_no_training_relu_50 --------------------------
	.section	.nv.constant0.triton_poi_fused__native_batch_norm_legit_no_training_relu_50,"a",@progbits
	.sectionflags	@""
	.align	4
.nv.constant0.triton_poi_fused__native_batch_norm_legit_no_training_relu_50:
	.zero		580
